//
// Generated by NVIDIA NVVM Compiler
//
// Compiler Build ID: CL-36424714
// Cuda compilation tools, release 13.0, V13.0.88
// Based on NVVM 20.0.0
//

.version 9.0
.target sm_100
.address_size 64

	// .globl	_Z16matrixMultKernelPiS_S_iii

.visible .entry _Z16matrixMultKernelPiS_S_iii(
	.param .u64 .ptr .align 1 _Z16matrixMultKernelPiS_S_iii_param_0,
	.param .u64 .ptr .align 1 _Z16matrixMultKernelPiS_S_iii_param_1,
	.param .u64 .ptr .align 1 _Z16matrixMultKernelPiS_S_iii_param_2,
	.param .u32 _Z16matrixMultKernelPiS_S_iii_param_3,
	.param .u32 _Z16matrixMultKernelPiS_S_iii_param_4,
	.param .u32 _Z16matrixMultKernelPiS_S_iii_param_5
)
{
	.reg .pred 	%p<13>;
	.reg .b32 	%r<107>;
	.reg .b64 	%rd<53>;

	ld.param.u64 	%rd7, [_Z16matrixMultKernelPiS_S_iii_param_0];
	ld.param.u64 	%rd8, [_Z16matrixMultKernelPiS_S_iii_param_1];
	ld.param.u64 	%rd6, [_Z16matrixMultKernelPiS_S_iii_param_2];
	ld.param.u32 	%r32, [_Z16matrixMultKernelPiS_S_iii_param_3];
	ld.param.u32 	%r30, [_Z16matrixMultKernelPiS_S_iii_param_4];
	ld.param.u32 	%r31, [_Z16matrixMultKernelPiS_S_iii_param_5];
	cvta.to.global.u64 	%rd1, %rd8;
	cvta.to.global.u64 	%rd2, %rd7;
	mov.u32 	%r33, %ntid.x;
	mov.u32 	%r34, %ctaid.x;
	mov.u32 	%r35, %tid.x;
	mad.lo.s32 	%r1, %r33, %r34, %r35;
	mov.u32 	%r36, %ntid.y;
	mov.u32 	%r37, %ctaid.y;
	mov.u32 	%r38, %tid.y;
	mad.lo.s32 	%r2, %r36, %r37, %r38;
	setp.ge.s32 	%p1, %r2, %r32;
	setp.ge.s32 	%p2, %r1, %r31;
	or.pred  	%p3, %p1, %p2;
	@%p3 bra 	$L__BB0_14;
	setp.lt.s32 	%p4, %r30, 1;
	mov.b32 	%r106, 0;
	@%p4 bra 	$L__BB0_13;
	mul.lo.s32 	%r3, %r30, %r2;
	and.b32  	%r4, %r30, 7;
	setp.lt.u32 	%p5, %r30, 8;
	mov.b32 	%r101, 0;
	mov.u32 	%r106, %r101;
	@%p5 bra 	$L__BB0_5;
	and.b32  	%r101, %r30, 2147483640;
	neg.s32 	%r95, %r101;
	shl.b32 	%r7, %r31, 3;
	mul.wide.u32 	%rd9, %r3, 4;
	add.s64 	%rd10, %rd9, %rd2;
	add.s64 	%rd52, %rd10, 16;
	mov.b32 	%r106, 0;
	mul.wide.s32 	%rd13, %r31, 4;
	mov.u32 	%r94, %r1;
$L__BB0_4:
	.pragma "nounroll";
	ld.global.u32 	%r43, [%rd52+-16];
	mul.wide.s32 	%rd11, %r94, 4;
	add.s64 	%rd12, %rd1, %rd11;
	ld.global.u32 	%r44, [%rd12];
	mad.lo.s32 	%r45, %r44, %r43, %r106;
	ld.global.u32 	%r46, [%rd52+-12];
	add.s64 	%rd14, %rd12, %rd13;
	ld.global.u32 	%r47, [%rd14];
	mad.lo.s32 	%r48, %r47, %r46, %r45;
	ld.global.u32 	%r49, [%rd52+-8];
	add.s64 	%rd15, %rd14, %rd13;
	ld.global.u32 	%r50, [%rd15];
	mad.lo.s32 	%r51, %r50, %r49, %r48;
	ld.global.u32 	%r52, [%rd52+-4];
	add.s64 	%rd16, %rd15, %rd13;
	ld.global.u32 	%r53, [%rd16];
	mad.lo.s32 	%r54, %r53, %r52, %r51;
	ld.global.u32 	%r55, [%rd52];
	add.s64 	%rd17, %rd16, %rd13;
	ld.global.u32 	%r56, [%rd17];
	mad.lo.s32 	%r57, %r56, %r55, %r54;
	ld.global.u32 	%r58, [%rd52+4];
	add.s64 	%rd18, %rd17, %rd13;
	ld.global.u32 	%r59, [%rd18];
	mad.lo.s32 	%r60, %r59, %r58, %r57;
	ld.global.u32 	%r61, [%rd52+8];
	add.s64 	%rd19, %rd18, %rd13;
	ld.global.u32 	%r62, [%rd19];
	mad.lo.s32 	%r63, %r62, %r61, %r60;
	ld.global.u32 	%r64, [%rd52+12];
	add.s64 	%rd20, %rd19, %rd13;
	ld.global.u32 	%r65, [%rd20];
	mad.lo.s32 	%r106, %r65, %r64, %r63;
	add.s32 	%r95, %r95, 8;
	add.s32 	%r94, %r94, %r7;
	add.s64 	%rd52, %rd52, 32;
	setp.ne.s32 	%p6, %r95, 0;
	@%p6 bra 	$L__BB0_4;
$L__BB0_5:
	setp.eq.s32 	%p7, %r4, 0;
	@%p7 bra 	$L__BB0_13;
	and.b32  	%r17, %r30, 3;
	setp.lt.u32 	%p8, %r4, 4;
	@%p8 bra 	$L__BB0_8;
	add.s32 	%r67, %r101, %r3;
	mul.wide.u32 	%rd21, %r67, 4;
	add.s64 	%rd22, %rd2, %rd21;
	ld.global.u32 	%r68, [%rd22];
	mad.lo.s32 	%r69, %r101, %r31, %r1;
	mul.wide.s32 	%rd23, %r69, 4;
	add.s64 	%rd24, %rd1, %rd23;
	ld.global.u32 	%r70, [%rd24];
	mad.lo.s32 	%r71, %r70, %r68, %r106;
	cvt.u64.u32 	%rd25, %r3;
	cvt.u64.u32 	%rd26, %r101;
	add.s64 	%rd27, %rd26, %rd25;
	shl.b64 	%rd28, %rd27, 2;
	add.s64 	%rd29, %rd2, %rd28;
	ld.global.u32 	%r72, [%rd29+4];
	mul.wide.s32 	%rd30, %r31, 4;
	add.s64 	%rd31, %rd24, %rd30;
	ld.global.u32 	%r73, [%rd31];
	mad.lo.s32 	%r74, %r73, %r72, %r71;
	ld.global.u32 	%r75, [%rd29+8];
	add.s64 	%rd32, %rd31, %rd30;
	ld.global.u32 	%r76, [%rd32];
	mad.lo.s32 	%r77, %r76, %r75, %r74;
	ld.global.u32 	%r78, [%rd29+12];
	add.s64 	%rd33, %rd32, %rd30;
	ld.global.u32 	%r79, [%rd33];
	mad.lo.s32 	%r106, %r79, %r78, %r77;
	add.s32 	%r101, %r101, 4;
$L__BB0_8:
	setp.eq.s32 	%p9, %r17, 0;
	@%p9 bra 	$L__BB0_13;
	setp.eq.s32 	%p10, %r17, 1;
	@%p10 bra 	$L__BB0_11;
	add.s32 	%r81, %r101, %r3;
	mul.wide.u32 	%rd34, %r81, 4;
	add.s64 	%rd35, %rd2, %rd34;
	ld.global.u32 	%r82, [%rd35];
	mad.lo.s32 	%r83, %r101, %r31, %r1;
	mul.wide.s32 	%rd36, %r83, 4;
	add.s64 	%rd37, %rd1, %rd36;
	ld.global.u32 	%r84, [%rd37];
	mad.lo.s32 	%r85, %r84, %r82, %r106;
	cvt.u64.u32 	%rd38, %r3;
	cvt.u64.u32 	%rd39, %r101;
	add.s64 	%rd40, %rd39, %rd38;
	shl.b64 	%rd41, %rd40, 2;
	add.s64 	%rd42, %rd2, %rd41;
	ld.global.u32 	%r86, [%rd42+4];
	mul.wide.s32 	%rd43, %r31, 4;
	add.s64 	%rd44, %rd37, %rd43;
	ld.global.u32 	%r87, [%rd44];
	mad.lo.s32 	%r106, %r87, %r86, %r85;
	add.s32 	%r101, %r101, 2;
$L__BB0_11:
	and.b32  	%r88, %r30, 1;
	setp.eq.b32 	%p11, %r88, 1;
	not.pred 	%p12, %p11;
	@%p12 bra 	$L__BB0_13;
	add.s32 	%r89, %r101, %r3;
	mul.wide.u32 	%rd45, %r89, 4;
	add.s64 	%rd46, %rd2, %rd45;
	ld.global.u32 	%r90, [%rd46];
	mad.lo.s32 	%r91, %r101, %r31, %r1;
	mul.wide.s32 	%rd47, %r91, 4;
	add.s64 	%rd48, %rd1, %rd47;
	ld.global.u32 	%r92, [%rd48];
	mad.lo.s32 	%r106, %r92, %r90, %r106;
$L__BB0_13:
	mad.lo.s32 	%r93, %r31, %r2, %r1;
	cvta.to.global.u64 	%rd49, %rd6;
	mul.wide.s32 	%rd50, %r93, 4;
	add.s64 	%rd51, %rd49, %rd50;
	st.global.u32 	[%rd51], %r106;
$L__BB0_14:
	ret;

}


// ===== COMPILED SASS (sm_100) =====

	.target	sm_100

	.elftype	@"ET_EXEC"


//--------------------- .note.nv.tkinfo           --------------------------
	.section	.note.nv.tkinfo,"",@"SHT_NOTE"
	.sectionflags	@"SHF_NOTE_NV_TKINFO"
	.tkinfo
        /*0018*/ 	.word	0x00000002
        /*0030*/ 	.string	""
        /*0030*/ 	.string	"ptxas"
        /*0030*/ 	.string	"Cuda compilation tools, release 13.0, V13.0.88"
        /*0030*/ 	.string	"Build cuda_13.0.r13.0/compiler.36424714_0"
        /*0030*/ 	.string	"-arch sm_100 -m 64 "



//--------------------- .note.nv.cuinfo           --------------------------
	.section	.note.nv.cuinfo,"",@"SHT_NOTE"
	.sectionflags	@"SHF_NOTE_NV_CUINFO"
        /*0018*/ 	.short	0x0002
        /*001a*/ 	.short	0x0064
        /*001c*/ 	.short	0x0082
	.zero		2


//--------------------- .nv.info                  --------------------------
	.section	.nv.info,"",@"SHT_CUDA_INFO"
	.align	4


	//----- nvinfo : EIATTR_REGCOUNT
	.align		4
        /*0000*/ 	.byte	0x04, 0x2f
        /*0002*/ 	.short	(.L_1 - .L_0)
	.align		4
.L_0:
        /*0004*/ 	.word	index@(_Z16matrixMultKernelPiS_S_iii)
        /*0008*/ 	.word	0x00000020


	//----- nvinfo : EIATTR_FRAME_SIZE
	.align		4
.L_1:
        /*000c*/ 	.byte	0x04, 0x11
        /*000e*/ 	.short	(.L_3 - .L_2)
	.align		4
.L_2:
        /*0010*/ 	.word	index@(_Z16matrixMultKernelPiS_S_iii)
        /*0014*/ 	.word	0x00000000


	//----- nvinfo : EIATTR_MIN_STACK_SIZE
	.align		4
.L_3:
        /*0018*/ 	.byte	0x04, 0x12
        /*001a*/ 	.short	(.L_5 - .L_4)
	.align		4
.L_4:
        /*001c*/ 	.word	index@(_Z16matrixMultKernelPiS_S_iii)
        /*0020*/ 	.word	0x00000000
.L_5:


//--------------------- .nv.compat                --------------------------
	.section	.nv.compat,"",@"SHT_CUDA_COMPAT_INFO"
	.align	4
        /*0000*/ 	.byte	0x02, 0x09, 0x00, 0x00, 0x02, 0x02, 0x01, 0x00, 0x02, 0x05, 0x05, 0x00, 0x03, 0x07, 0x01, 0x01
        /*0010*/ 	.byte	0x02, 0x03, 0x00, 0x00, 0x02, 0x06, 0x01, 0x00, 0x04, 0x0b, 0x08, 0x00, 0x09, 0x00, 0x00, 0x00
        /*0020*/ 	.byte	0x00, 0x00, 0x00, 0x00


//--------------------- .nv.info._Z16matrixMultKernelPiS_S_iii --------------------------
	.section	.nv.info._Z16matrixMultKernelPiS_S_iii,"",@"SHT_CUDA_INFO"
	.sectionflags	@""
	.align	4


	//----- nvinfo : EIATTR_CUDA_API_VERSION
	.align		4
        /*0000*/ 	.byte	0x04, 0x37
        /*0002*/ 	.short	(.L_7 - .L_6)
.L_6:
        /*0004*/ 	.word	0x00000082


	//----- nvinfo : EIATTR_KPARAM_INFO
	.align		4
.L_7:
        /*0008*/ 	.byte	0x04, 0x17
        /*000a*/ 	.short	(.L_9 - .L_8)
.L_8:
        /*000c*/ 	.word	0x00000000
        /*0010*/ 	.short	0x0005
        /*0012*/ 	.short	0x0020
        /*0014*/ 	.byte	0x00, 0xf0, 0x11, 0x00


	//----- nvinfo : EIATTR_KPARAM_INFO
	.align		4
.L_9:
        /*0018*/ 	.byte	0x04, 0x17
        /*001a*/ 	.short	(.L_11 - .L_10)
.L_10:
        /*001c*/ 	.word	0x00000000
        /*0020*/ 	.short	0x0004
        /*0022*/ 	.short	0x001c
        /*0024*/ 	.byte	0x00, 0xf0, 0x11, 0x00


	//----- nvinfo : EIATTR_KPARAM_INFO
	.align		4
.L_11:
        /*0028*/ 	.byte	0x04, 0x17
        /*002a*/ 	.short	(.L_13 - .L_12)
.L_12:
        /*002c*/ 	.word	0x00000000
        /*0030*/ 	.short	0x0003
        /*0032*/ 	.short	0x0018
        /*0034*/ 	.byte	0x00, 0xf0, 0x11, 0x00


	//----- nvinfo : EIATTR_KPARAM_INFO
	.align		4
.L_13:
        /*0038*/ 	.byte	0x04, 0x17
        /*003a*/ 	.short	(.L_15 - .L_14)
.L_14:
        /*003c*/ 	.word	0x00000000
        /*0040*/ 	.short	0x0002
        /*0042*/ 	.short	0x0010
        /*0044*/ 	.byte	0x00, 0xf5, 0x21, 0x00


	//----- nvinfo : EIATTR_KPARAM_INFO
	.align		4
.L_15:
        /*0048*/ 	.byte	0x04, 0x17
        /*004a*/ 	.short	(.L_17 - .L_16)
.L_16:
        /*004c*/ 	.word	0x00000000
        /*0050*/ 	.short	0x0001
        /*0052*/ 	.short	0x0008
        /*0054*/ 	.byte	0x00, 0xf5, 0x21, 0x00


	//----- nvinfo : EIATTR_KPARAM_INFO
	.align		4
.L_17:
        /*0058*/ 	.byte	0x04, 0x17
        /*005a*/ 	.short	(.L_19 - .L_18)
.L_18:
        /*005c*/ 	.word	0x00000000
        /*0060*/ 	.short	0x0000
        /*0062*/ 	.short	0x0000
        /*0064*/ 	.byte	0x00, 0xf5, 0x21, 0x00


	//----- nvinfo : EIATTR_SPARSE_MMA_MASK
	.align		4
.L_19:
        /*0068*/ 	.byte	0x03, 0x50
        /*006a*/ 	.short	0x0000


	//----- nvinfo : EIATTR_MAXREG_COUNT
	.align		4
        /*006c*/ 	.byte	0x03, 0x1b
        /*006e*/ 	.short	0x00ff


	//----- nvinfo : EIATTR_MERCURY_ISA_VERSION
	.align		4
        /*0070*/ 	.byte	0x03, 0x5f
        /*0072*/ 	.short	0x0101


	//----- nvinfo : EIATTR_VRC_CTA_INIT_COUNT
	.align		4
        /*0074*/ 	.byte	0x02, 0x4a
	.zero		1
	.zero		1


	//----- nvinfo : EIATTR_EXIT_INSTR_OFFSETS
	.align		4
        /*0078*/ 	.byte	0x04, 0x1c
        /*007a*/ 	.short	(.L_21 - .L_20)


	//   ....[0]....
.L_20:
        /*007c*/ 	.word	0x000000d0


	//   ....[1]....
        /*0080*/ 	.word	0x000008e0


	//----- nvinfo : EIATTR_CBANK_PARAM_SIZE
	.align		4
.L_21:
        /*0084*/ 	.byte	0x03, 0x19
        /*0086*/ 	.short	0x0024


	//----- nvinfo : EIATTR_PARAM_CBANK
	.align		4
        /*0088*/ 	.byte	0x04, 0x0a
        /*008a*/ 	.short	(.L_23 - .L_22)
	.align		4
.L_22:
        /*008c*/ 	.word	index@(.nv.constant0._Z16matrixMultKernelPiS_S_iii)
        /*0090*/ 	.short	0x0380
        /*0092*/ 	.short	0x0024


	//----- nvinfo : EIATTR_SW_WAR
	.align		4
.L_23:
        /*0094*/ 	.byte	0x04, 0x36
        /*0096*/ 	.short	(.L_25 - .L_24)
.L_24:
        /*0098*/ 	.word	0x00000008
.L_25:


//--------------------- .nv.callgraph             --------------------------
	.section	.nv.callgraph,"",@"SHT_CUDA_CALLGRAPH"
	.align	4
	.sectionentsize	8
	.align		4
        /*0000*/ 	.word	0x00000000
	.align		4
        /*0004*/ 	.word	0xffffffff
	.align		4
        /*0008*/ 	.word	0x00000000
	.align		4
        /*000c*/ 	.word	0xfffffffe
	.align		4
        /*0010*/ 	.word	0x00000000
	.align		4
        /*0014*/ 	.word	0xfffffffd
	.align		4
        /*0018*/ 	.word	0x00000000
	.align		4
        /*001c*/ 	.word	0xfffffffc


//--------------------- .text._Z16matrixMultKernelPiS_S_iii --------------------------
	.section	.text._Z16matrixMultKernelPiS_S_iii,"ax",@progbits
	.align	128
        .global         _Z16matrixMultKernelPiS_S_iii
        .type           _Z16matrixMultKernelPiS_S_iii,@function
        .size           _Z16matrixMultKernelPiS_S_iii,(.L_x_5 - _Z16matrixMultKernelPiS_S_iii)
        .other          _Z16matrixMultKernelPiS_S_iii,@"STO_CUDA_ENTRY STV_DEFAULT"
_Z16matrixMultKernelPiS_S_iii:
.text._Z16matrixMultKernelPiS_S_iii:
[----:B------:R-:W-:Y:S01]  /*0000*/  LDC R1, c[0x0][0x37c] ;  /* 0x0000df00ff017b82 */ /* 0x000fe20000000800 */
[----:B------:R-:W0:Y:S07]  /*0010*/  S2R R0, SR_CTAID.X ;  /* 0x0000000000007919 */ /* 0x000e2e0000002500 */
[----:B------:R-:W1:Y:S01]  /*0020*/  LDC R17, c[0x0][0x3a0] ;  /* 0x0000e800ff117b82 */ /* 0x000e620000000800 */
[----:B------:R-:W0:Y:S01]  /*0030*/  LDCU UR4, c[0x0][0x360] ;  /* 0x00006c00ff0477ac */ /* 0x000e220008000800 */
[----:B------:R-:W0:Y:S01]  /*0040*/  S2R R3, SR_TID.X ;  /* 0x0000000000037919 */ /* 0x000e220000002100 */
[----:B------:R-:W2:Y:S01]  /*0050*/  LDCU UR5, c[0x0][0x364] ;  /* 0x00006c80ff0577ac */ /* 0x000ea20008000800 */
[----:B------:R-:W2:Y:S01]  /*0060*/  S2R R16, SR_CTAID.Y ;  /* 0x0000000000107919 */ /* 0x000ea20000002600 */
[----:B------:R-:W3:Y:S01]  /*0070*/  LDCU UR6, c[0x0][0x398] ;  /* 0x00007300ff0677ac */ /* 0x000ee20008000800 */
[----:B------:R-:W2:Y:S01]  /*0080*/  S2R R5, SR_TID.Y ;  /* 0x0000000000057919 */ /* 0x000ea20000002200 */
[----:B0-----:R-:W-:-:S05]  /*0090*/  IMAD R0, R0, UR4, R3 ;  /* 0x0000000400007c24 */ /* 0x001fca000f8e0203 */
[----:B-1----:R-:W-:Y:S01]  /*00a0*/  ISETP.GE.AND P0, PT, R0, R17, PT ;  /* 0x000000110000720c */ /* 0x002fe20003f06270 */
[----:B--2---:R-:W-:-:S05]  /*00b0*/  IMAD R16, R16, UR5, R5 ;  /* 0x0000000510107c24 */ /* 0x004fca000f8e0205 */
[----:B---3--:R-:W-:-:S13]  /*00c0*/  ISETP.GE.OR P0, PT, R16, UR6, P0 ;  /* 0x0000000610007c0c */ /* 0x008fda0008706670 */
[----:B------:R-:W-:Y:S05]  /*00d0*/  @P0 EXIT ;  /* 0x000000000000094d */ /* 0x000fea0003800000 */
[----:B------:R-:W0:Y:S01]  /*00e0*/  LDC R19, c[0x0][0x39c] ;  /* 0x0000e700ff137b82 */ /* 0x000e220000000800 */
[----:B------:R-:W1:Y:S01]  /*00f0*/  LDCU.64 UR4, c[0x0][0x358] ;  /* 0x00006b00ff0477ac */ /* 0x000e620008000a00 */
[----:B------:R-:W-:Y:S01]  /*0100*/  HFMA2 R24, -RZ, RZ, 0, 0 ;  /* 0x00000000ff187431 */ /* 0x000fe200000001ff */
[----:B0-----:R-:W-:-:S13]  /*0110*/  ISETP.GE.AND P0, PT, R19, 0x1, PT ;  /* 0x000000011300780c */ /* 0x001fda0003f06270 */
[----:B-1----:R-:W-:Y:S05]  /*0120*/  @!P0 BRA `(.L_x_0) ;  /* 0x0000000400dc8947 */ /* 0x002fea0003800000 */
[C---:B------:R-:W-:Y:S01]  /*0130*/  ISETP.GE.U32.AND P1, PT, R19.reuse, 0x8, PT ;  /* 0x000000081300780c */ /* 0x040fe20003f26070 */
[----:B------:R-:W-:Y:S01]  /*0140*/  IMAD R20, R16, R19, RZ ;  /* 0x0000001310147224 */ /* 0x000fe200078e02ff */
[----:B------:R-:W-:Y:S02]  /*0150*/  LOP3.LUT R27, R19, 0x7, RZ, 0xc0, !PT ;  /* 0x00000007131b7812 */ /* 0x000fe400078ec0ff */
[----:B------:R-:W-:Y:S02]  /*0160*/  MOV R21, RZ ;  /* 0x000000ff00157202 */ /* 0x000fe40000000f00 */
[----:B------:R-:W-:Y:S02]  /*0170*/  ISETP.NE.AND P0, PT, R27, RZ, PT ;  /* 0x000000ff1b00720c */ /* 0x000fe40003f05270 */
[----:B------:R-:W-:-:S05]  /*0180*/  MOV R24, RZ ;  /* 0x000000ff00187202 */ /* 0x000fca0000000f00 */
[----:B------:R-:W-:Y:S06]  /*0190*/  @!P1 BRA `(.L_x_1) ;  /* 0x0000000000c09947 */ /* 0x000fec0003800000 */
[----:B------:R-:W0:Y:S01]  /*01a0*/  LDC.64 R2, c[0x0][0x380] ;  /* 0x0000e000ff027b82 */ /* 0x000e220000000a00 */
[----:B------:R-:W-:Y:S02]  /*01b0*/  LOP3.LUT R21, R19, 0x7ffffff8, RZ, 0xc0, !PT ;  /* 0x7ffffff813157812 */ /* 0x000fe400078ec0ff */
[----:B------:R-:W-:Y:S02]  /*01c0*/  MOV R24, RZ ;  /* 0x000000ff00187202 */ /* 0x000fe40000000f00 */
[----:B------:R-:W-:Y:S02]  /*01d0*/  MOV R18, R0 ;  /* 0x0000000000127202 */ /* 0x000fe40000000f00 */
[----:B------:R-:W-:Y:S01]  /*01e0*/  IADD3 R22, PT, PT, -R21, RZ, RZ ;  /* 0x000000ff15167210 */ /* 0x000fe20007ffe1ff */
[----:B0-----:R-:W-:-:S03]  /*01f0*/  IMAD.WIDE.U32 R2, R20, 0x4, R2 ;  /* 0x0000000414027825 */ /* 0x001fc600078e0002 */
[----:B------:R-:W-:-:S04]  /*0200*/  IADD3 R4, P1, PT, R2, 0x10, RZ ;  /* 0x0000001002047810 */ /* 0x000fc80007f3e0ff */
[----:B------:R-:W-:-:S09]  /*0210*/  IADD3.X R3, PT, PT, RZ, R3, RZ, P1, !PT ;  /* 0x00000003ff037210 */ /* 0x000fd20000ffe4ff */
.L_x_2:
[----:B------:R-:W0:Y:S01]  /*0220*/  LDC.64 R14, c[0x0][0x388] ;  /* 0x0000e200ff0e7b82 */ /* 0x000e220000000a00 */
[----:B------:R-:W-:-:S05]  /*0230*/  MOV R2, R4 ;  /* 0x0000000400027202 */ /* 0x000fca0000000f00 */
[----:B------:R-:W2:Y:S04]  /*0240*/  LDG.E R25, desc[UR4][R2.64+-0x10] ;  /* 0xfffff00402197981 */ /* 0x000ea8000c1e1900 */
[----:B------:R-:W3:Y:S04]  /*0250*/  LDG.E R23, desc[UR4][R2.64+-0xc] ;  /* 0xfffff40402177981 */ /* 0x000ee8000c1e1900 */
[----:B------:R-:W4:Y:S04]  /*0260*/  LDG.E R29, desc[UR4][R2.64+-0x8] ;  /* 0xfffff804021d7981 */ /* 0x000f28000c1e1900 */
[----:B------:R-:W5:Y:S01]  /*0270*/  LDG.E R28, desc[UR4][R2.64+-0x4] ;  /* 0xfffffc04021c7981 */ /* 0x000f62000c1e1900 */
[----:B0-----:R-:W-:-:S05]  /*0280*/  IMAD.WIDE R14, R18, 0x4, R14 ;  /* 0x00000004120e7825 */ /* 0x001fca00078e020e */
[----:B------:R0:W2:Y:S01]  /*0290*/  LDG.E R26, desc[UR4][R14.64] ;  /* 0x000000040e1a7981 */ /* 0x0000a2000c1e1900 */
[----:B------:R-:W-:-:S04]  /*02a0*/  IMAD.WIDE R12, R17, 0x4, R14 ;  /* 0x00000004110c7825 */ /* 0x000fc800078e020e */
[C---:B------:R-:W-:Y:S02]  /*02b0*/  IMAD.WIDE R4, R17.reuse, 0x4, R12 ;  /* 0x0000000411047825 */ /* 0x040fe400078e020c */
[----:B------:R-:W3:Y:S02]  /*02c0*/  LDG.E R12, desc[UR4][R12.64] ;  /* 0x000000040c0c7981 */ /* 0x000ee4000c1e1900 */
[C---:B------:R-:W-:Y:S02]  /*02d0*/  IMAD.WIDE R8, R17.reuse, 0x4, R4 ;  /* 0x0000000411087825 */ /* 0x040fe400078e0204 */
[----:B------:R-:W4:Y:S02]  /*02e0*/  LDG.E R4, desc[UR4][R4.64] ;  /* 0x0000000404047981 */ /* 0x000f24000c1e1900 */
[C---:B------:R-:W-:Y:S02]  /*02f0*/  IMAD.WIDE R6, R17.reuse, 0x4, R8 ;  /* 0x0000000411067825 */ /* 0x040fe400078e0208 */
[----:B------:R-:W5:Y:S02]  /*0300*/  LDG.E R8, desc[UR4][R8.64] ;  /* 0x0000000408087981 */ /* 0x000f64000c1e1900 */
[----:B------:R-:W-:-:S02]  /*0310*/  IMAD.WIDE R10, R17, 0x4, R6 ;  /* 0x00000004110a7825 */ /* 0x000fc400078e0206 */
[----:B------:R-:W5:Y:S04]  /*0320*/  LDG.E R5, desc[UR4][R2.64] ;  /* 0x0000000402057981 */ /* 0x000f68000c1e1900 */
[----:B------:R-:W5:Y:S01]  /*0330*/  LDG.E R6, desc[UR4][R6.64] ;  /* 0x0000000406067981 */ /* 0x000f62000c1e1900 */
[----:B0-----:R-:W-:-:S03]  /*0340*/  IMAD.WIDE R14, R17, 0x4, R10 ;  /* 0x00000004110e7825 */ /* 0x001fc600078e020a */
[----:B------:R-:W5:Y:S04]  /*0350*/  LDG.E R10, desc[UR4][R10.64] ;  /* 0x000000040a0a7981 */ /* 0x000f68000c1e1900 */
[----:B------:R-:W5:Y:S04]  /*0360*/  LDG.E R13, desc[UR4][R14.64] ;  /* 0x000000040e0d7981 */ /* 0x000f68000c1e1900 */
[----:B------:R-:W5:Y:S04]  /*0370*/  LDG.E R7, desc[UR4][R2.64+0x4] ;  /* 0x0000040402077981 */ /* 0x000f68000c1e1900 */
[----:B------:R-:W5:Y:S01]  /*0380*/  LDG.E R9, desc[UR4][R2.64+0xc] ;  /* 0x00000c0402097981 */ /* 0x000f62000c1e1900 */
[----:B--2---:R-:W-:-:S02]  /*0390*/  IMAD R26, R25, R26, R24 ;  /* 0x0000001a191a7224 */ /* 0x004fc400078e0218 */
[----:B------:R-:W-:Y:S02]  /*03a0*/  IMAD.WIDE R24, R17, 0x4, R14 ;  /* 0x0000000411187825 */ /* 0x000fe400078e020e */
[----:B------:R0:W2:Y:S04]  /*03b0*/  LDG.E R14, desc[UR4][R2.64+0x8] ;  /* 0x00000804020e7981 */ /* 0x0000a8000c1e1900 */
[----:B------:R-:W2:Y:S01]  /*03c0*/  LDG.E R24, desc[UR4][R24.64] ;  /* 0x0000000418187981 */ /* 0x000ea2000c1e1900 */
[----:B---3--:R-:W-:Y:S01]  /*03d0*/  IMAD R12, R23, R12, R26 ;  /* 0x0000000c170c7224 */ /* 0x008fe200078e021a */
[----:B------:R-:W-:-:S03]  /*03e0*/  IADD3 R22, PT, PT, R22, 0x8, RZ ;  /* 0x0000000816167810 */ /* 0x000fc60007ffe0ff */
[----:B----4-:R-:W-:Y:S01]  /*03f0*/  IMAD R29, R29, R4, R12 ;  /* 0x000000041d1d7224 */ /* 0x010fe200078e020c */
[----:B------:R-:W-:-:S03]  /*0400*/  ISETP.NE.AND P1, PT, R22, RZ, PT ;  /* 0x000000ff1600720c */ /* 0x000fc60003f25270 */
[----:B-----5:R-:W-:Y:S01]  /*0410*/  IMAD R8, R28, R8, R29 ;  /* 0x000000081c087224 */ /* 0x020fe200078e021d */
[----:B------:R-:W-:-:S03]  /*0420*/  IADD3 R4, P2, PT, R2, 0x20, RZ ;  /* 0x0000002002047810 */ /* 0x000fc60007f5e0ff */
[----:B------:R-:W-:Y:S01]  /*0430*/  IMAD R5, R5, R6, R8 ;  /* 0x0000000605057224 */ /* 0x000fe200078e0208 */
[----:B0-----:R-:W-:Y:S02]  /*0440*/  IADD3.X R3, PT, PT, RZ, R3, RZ, P2, !PT ;  /* 0x00000003ff037210 */ /* 0x001fe400017fe4ff */
[----:B------:R-:W-:Y:S01]  /*0450*/  LEA R18, R17, R18, 0x3 ;  /* 0x0000001211127211 */ /* 0x000fe200078e18ff */
[----:B------:R-:W-:-:S04]  /*0460*/  IMAD R5, R7, R10, R5 ;  /* 0x0000000a07057224 */ /* 0x000fc800078e0205 */
[----:B--2---:R-:W-:-:S04]  /*0470*/  IMAD R5, R14, R13, R5 ;  /* 0x0000000d0e057224 */ /* 0x004fc800078e0205 */
[----:B------:R-:W-:Y:S01]  /*0480*/  IMAD R24, R9, R24, R5 ;  /* 0x0000001809187224 */ /* 0x000fe200078e0205 */
[----:B------:R-:W-:Y:S06]  /*0490*/  @P1 BRA `(.L_x_2) ;  /* 0xfffffffc00601947 */ /* 0x000fec000383ffff */
.L_x_1:
[----:B------:R-:W-:Y:S05]  /*04a0*/  @!P0 BRA `(.L_x_0) ;  /* 0x0000000000fc8947 */ /* 0x000fea0003800000 */
[----:B------:R-:W-:Y:S02]  /*04b0*/  ISETP.GE.U32.AND P1, PT, R27, 0x4, PT ;  /* 0x000000041b00780c */ /* 0x000fe40003f26070 */
[----:B------:R-:W-:-:S04]  /*04c0*/  LOP3.LUT R14, R19, 0x3, RZ, 0xc0, !PT ;  /* 0x00000003130e7812 */ /* 0x000fc800078ec0ff */
[----:B------:R-:W-:-:S07]  /*04d0*/  ISETP.NE.AND P0, PT, R14, RZ, PT ;  /* 0x000000ff0e00720c */ /* 0x000fce0003f05270 */
[----:B------:R-:W-:Y:S06]  /*04e0*/  @!P1 BRA `(.L_x_3) ;  /* 0x00000000006c9947 */ /* 0x000fec0003800000 */
[----:B------:R-:W0:Y:S01]  /*04f0*/  LDC.64 R4, c[0x0][0x388] ;  /* 0x0000e200ff047b82 */ /* 0x000e220000000a00 */
[----:B------:R-:W1:Y:S01]  /*0500*/  LDCU.64 UR6, c[0x0][0x380] ;  /* 0x00007000ff0677ac */ /* 0x000e620008000a00 */
[----:B------:R-:W-:Y:S01]  /*0510*/  IMAD R7, R21, R17, R0 ;  /* 0x0000001115077224 */ /* 0x000fe200078e0200 */
[CC--:B------:R-:W-:Y:S02]  /*0520*/  IADD3 R3, PT, PT, R20.reuse, R21.reuse, RZ ;  /* 0x0000001514037210 */ /* 0x0c0fe40007ffe0ff */
[----:B------:R-:W-:-:S03]  /*0530*/  IADD3 R8, P1, PT, R20, R21, RZ ;  /* 0x0000001514087210 */ /* 0x000fc60007f3e0ff */
[----:B------:R-:W2:Y:S01]  /*0540*/  LDC.64 R12, c[0x0][0x380] ;  /* 0x0000e000ff0c7b82 */ /* 0x000ea20000000a00 */
[----:B0-----:R-:W-:-:S04]  /*0550*/  IMAD.WIDE R4, R7, 0x4, R4 ;  /* 0x0000000407047825 */ /* 0x001fc800078e0204 */
[----:B------:R-:W-:Y:S02]  /*0560*/  IMAD.WIDE R6, R17, 0x4, R4 ;  /* 0x0000000411067825 */ /* 0x000fe400078e0204 */
[----:B------:R-:W3:Y:S02]  /*0570*/  LDG.E R4, desc[UR4][R4.64] ;  /* 0x0000000404047981 */ /* 0x000ee4000c1e1900 */
[----:B--2---:R-:W-:Y:S01]  /*0580*/  IMAD.WIDE.U32 R12, R3, 0x4, R12 ;  /* 0x00000004030c7825 */ /* 0x004fe200078e000c */
[----:B------:R-:W-:Y:S02]  /*0590*/  IADD3.X R3, PT, PT, RZ, RZ, RZ, P1, !PT ;  /* 0x000000ffff037210 */ /* 0x000fe40000ffe4ff */
[----:B-1----:R-:W-:-:S03]  /*05a0*/  LEA R2, P1, R8, UR6, 0x2 ;  /* 0x0000000608027c11 */ /* 0x002fc6000f8210ff */
[----:B------:R-:W3:Y:S01]  /*05b0*/  LDG.E R13, desc[UR4][R12.64] ;  /* 0x000000040c0d7981 */ /* 0x000ee2000c1e1900 */
[----:B------:R-:W-:Y:S01]  /*05c0*/  LEA.HI.X R3, R8, UR7, R3, 0x2, P1 ;  /* 0x0000000708037c11 */ /* 0x000fe200088f1403 */
[C---:B------:R-:W-:Y:S02]  /*05d0*/  IMAD.WIDE R8, R17.reuse, 0x4, R6 ;  /* 0x0000000411087825 */ /* 0x040fe400078e0206 */
[----:B------:R-:W2:Y:S04]  /*05e0*/  LDG.E R6, desc[UR4][R6.64] ;  /* 0x0000000406067981 */ /* 0x000ea8000c1e1900 */
[----:B------:R-:W2:Y:S01]  /*05f0*/  LDG.E R15, desc[UR4][R2.64+0x4] ;  /* 0x00000404020f7981 */ /* 0x000ea2000c1e1900 */
[----:B------:R-:W-:-:S03]  /*0600*/  IMAD.WIDE R10, R17, 0x4, R8 ;  /* 0x00000004110a7825 */ /* 0x000fc600078e0208 */
[----:B------:R-:W4:Y:S04]  /*0610*/  LDG.E R22, desc[UR4][R8.64] ;  /* 0x0000000408167981 */ /* 0x000f28000c1e1900 */
[----:B------:R-:W4:Y:S04]  /*0620*/  LDG.E R18, desc[UR4][R2.64+0x8] ;  /* 0x0000080402127981 */ /* 0x000f28000c1e1900 */
[----:B------:R-:W5:Y:S04]  /*0630*/  LDG.E R26, desc[UR4][R2.64+0xc] ;  /* 0x00000c04021a7981 */ /* 0x000f68000c1e1900 */
[----:B------:R-:W5:Y:S01]  /*0640*/  LDG.E R10, desc[UR4][R10.64] ;  /* 0x000000040a0a7981 */ /* 0x000f62000c1e1900 */
[----:B------:R-:W-:Y:S01]  /*0650*/  IADD3 R21, PT, PT, R21, 0x4, RZ ;  /* 0x0000000415157810 */ /* 0x000fe20007ffe0ff */
[----:B---3--:R-:W-:-:S04]  /*0660*/  IMAD R24, R13, R4, R24 ;  /* 0x000000040d187224 */ /* 0x008fc800078e0218 */
[----:B--2---:R-:W-:-:S04]  /*0670*/  IMAD R15, R15, R6, R24 ;  /* 0x000000060f0f7224 */ /* 0x004fc800078e0218 */
[----:B----4-:R-:W-:-:S04]  /*0680*/  IMAD R15, R18, R22, R15 ;  /* 0x00000016120f7224 */ /* 0x010fc800078e020f */
[----:B-----5:R-:W-:-:S07]  /*0690*/  IMAD R24, R26, R10, R15 ;  /* 0x0000000a1a187224 */ /* 0x020fce00078e020f */
.L_x_3:
[----:B------:R-:W-:Y:S05]  /*06a0*/  @!P0 BRA `(.L_x_0) ;  /* 0x00000000007c8947 */ /* 0x000fea0003800000 */
[----:B------:R-:W-:Y:S01]  /*06b0*/  ISETP.NE.AND P1, PT, R14, 0x1, PT ;  /* 0x000000010e00780c */ /* 0x000fe20003f25270 */
[----:B------:R-:W0:Y:S01]  /*06c0*/  LDC.64 R10, c[0x0][0x380] ;  /* 0x0000e000ff0a7b82 */ /* 0x000e220000000a00 */
[----:B------:R-:W-:-:S04]  /*06d0*/  LOP3.LUT R19, R19, 0x1, RZ, 0xc0, !PT ;  /* 0x0000000113137812 */ /* 0x000fc800078ec0ff */
[----:B------:R-:W-:-:S03]  /*06e0*/  ISETP.NE.U32.AND P0, PT, R19, 0x1, PT ;  /* 0x000000011300780c */ /* 0x000fc60003f05070 */
[----:B------:R-:W1:Y:S04]  /*06f0*/  LDC.64 R8, c[0x0][0x388] ;  /* 0x0000e200ff087b82 */ /* 0x000e680000000a00 */
[CC--:B------:R-:W-:Y:S02]  /*0700*/  @P1 IADD3 R13, PT, PT, R20.reuse, R21.reuse, RZ ;  /* 0x00000015140d1210 */ /* 0x0c0fe40007ffe0ff */
[----:B------:R-:W-:Y:S02]  /*0710*/  @P1 IADD3 R12, P2, PT, R20, R21, RZ ;  /* 0x00000015140c1210 */ /* 0x000fe40007f5e0ff */
[----:B------:R-:W2:Y:S02]  /*0720*/  @P1 LDC.64 R2, c[0x0][0x380] ;  /* 0x0000e000ff021b82 */ /* 0x000ea40000000a00 */
[----:B------:R-:W-:-:S06]  /*0730*/  @P1 IADD3.X R14, PT, PT, RZ, RZ, RZ, P2, !PT ;  /* 0x000000ffff0e1210 */ /* 0x000fcc00017fe4ff */
[----:B------:R-:W3:Y:S01]  /*0740*/  LDC.64 R4, c[0x0][0x380] ;  /* 0x0000e000ff047b82 */ /* 0x000ee20000000a00 */
[----:B0-----:R-:W-:-:S04]  /*0750*/  @P1 IMAD.WIDE.U32 R10, R13, 0x4, R10 ;  /* 0x000000040d0a1825 */ /* 0x001fc800078e000a */
[C---:B------:R-:W-:Y:S01]  /*0760*/  @P1 IMAD R13, R21.reuse, R17, R0 ;  /* 0x00000011150d1224 */ /* 0x040fe200078e0200 */
[----:B------:R-:W-:Y:S01]  /*0770*/  @P1 IADD3 R21, PT, PT, R21, 0x2, RZ ;  /* 0x0000000215151810 */ /* 0x000fe20007ffe0ff */
[----:B------:R-:W4:Y:S01]  /*0780*/  @P1 LDG.E R11, desc[UR4][R10.64] ;  /* 0x000000040a0b1981 */ /* 0x000f22000c1e1900 */
[----:B------:R-:W0:Y:S01]  /*0790*/  LDC.64 R6, c[0x0][0x388] ;  /* 0x0000e200ff067b82 */ /* 0x000e220000000a00 */
[----:B-1----:R-:W-:Y:S01]  /*07a0*/  @P1 IMAD.WIDE R8, R13, 0x4, R8 ;  /* 0x000000040d081825 */ /* 0x002fe200078e0208 */
[----:B------:R-:W-:Y:S02]  /*07b0*/  @!P0 IADD3 R15, PT, PT, R20, R21, RZ ;  /* 0x00000015140f8210 */ /* 0x000fe40007ffe0ff */
[----:B--2---:R-:W-:Y:S01]  /*07c0*/  @P1 LEA R2, P2, R12, R2, 0x2 ;  /* 0x000000020c021211 */ /* 0x004fe200078410ff */
[----:B------:R-:W-:-:S03]  /*07d0*/  @!P0 IMAD R21, R21, R17, R0 ;  /* 0x0000001115158224 */ /* 0x000fc600078e0200 */
[----:B------:R-:W-:Y:S01]  /*07e0*/  @P1 LEA.HI.X R3, R12, R3, R14, 0x2, P2 ;  /* 0x000000030c031211 */ /* 0x000fe200010f140e */
[----:B------:R-:W-:Y:S01]  /*07f0*/  @P1 IMAD.WIDE R12, R17, 0x4, R8 ;  /* 0x00000004110c1825 */ /* 0x000fe200078e0208 */
[----:B------:R-:W4:Y:S03]  /*0800*/  @P1 LDG.E R14, desc[UR4][R8.64] ;  /* 0x00000004080e1981 */ /* 0x000f26000c1e1900 */
[----:B---3--:R-:W-:Y:S01]  /*0810*/  @!P0 IMAD.WIDE.U32 R4, R15, 0x4, R4 ;  /* 0x000000040f048825 */ /* 0x008fe200078e0004 */
[----:B------:R-:W2:Y:S04]  /*0820*/  @P1 LDG.E R2, desc[UR4][R2.64+0x4] ;  /* 0x0000040402021981 */ /* 0x000ea8000c1e1900 */
[----:B------:R-:W2:Y:S01]  /*0830*/  @P1 LDG.E R12, desc[UR4][R12.64] ;  /* 0x000000040c0c1981 */ /* 0x000ea2000c1e1900 */
[----:B0-----:R-:W-:-:S03]  /*0840*/  @!P0 IMAD.WIDE R6, R21, 0x4, R6 ;  /* 0x0000000415068825 */ /* 0x001fc600078e0206 */
[----:B------:R-:W3:Y:S04]  /*0850*/  @!P0 LDG.E R5, desc[UR4][R4.64] ;  /* 0x0000000404058981 */ /* 0x000ee8000c1e1900 */
[----:B------:R-:W3:Y:S01]  /*0860*/  @!P0 LDG.E R6, desc[UR4][R6.64] ;  /* 0x0000000406068981 */ /* 0x000ee2000c1e1900 */
[----:B----4-:R-:W-:-:S04]  /*0870*/  @P1 IMAD R11, R11, R14, R24 ;  /* 0x0000000e0b0b1224 */ /* 0x010fc800078e0218 */
[----:B--2---:R-:W-:-:S04]  /*0880*/  @P1 IMAD R24, R2, R12, R11 ;  /* 0x0000000c02181224 */ /* 0x004fc800078e020b */
[----:B---3--:R-:W-:-:S07]  /*0890*/  @!P0 IMAD R24, R5, R6, R24 ;  /* 0x0000000605188224 */ /* 0x008fce00078e0218 */
.L_x_0:
[----:B------:R-:W0:Y:S01]  /*08a0*/  LDC.64 R2, c[0x0][0x390] ;  /* 0x0000e400ff027b82 */ /* 0x000e220000000a00 */
[----:B------:R-:W-:-:S04]  /*08b0*/  IMAD R17, R16, R17, R0 ;  /* 0x0000001110117224 */ /* 0x000fc800078e0200 */
[----:B0-----:R-:W-:-:S05]  /*08c0*/  IMAD.WIDE R2, R17, 0x4, R2 ;  /* 0x0000000411027825 */ /* 0x001fca00078e0202 */
[----:B------:R-:W-:Y:S01]  /*08d0*/  STG.E desc[UR4][R2.64], R24 ;  /* 0x0000001802007986 */ /* 0x000fe2000c101904 */
[----:B------:R-:W-:Y:S05]  /*08e0*/  EXIT ;  /* 0x000000000000794d */ /* 0x000fea0003800000 */
.L_x_4:
[----:B------:R-:W-:-:S00]  /*08f0*/  BRA `(.L_x_4) ;  /* 0xfffffffc00fc7947 */ /* 0x000fc0000383ffff */
[----:B------:R-:W-:-:S00]  /*0900*/  NOP ;  /* 0x0000000000007918 */ /* 0x000fc00000000000 */
[----:B------:R-:W-:-:S00]  /*0910*/  NOP ;  /* 0x0000000000007918 */ /* 0x000fc00000000000 */
[----:B------:R-:W-:-:S00]  /*0920*/  NOP ;  /* 0x0000000000007918 */ /* 0x000fc00000000000 */
[----:B------:R-:W-:-:S00]  /*0930*/  NOP ;  /* 0x0000000000007918 */ /* 0x000fc00000000000 */
[----:B------:R-:W-:-:S00]  /*0940*/  NOP ;  /* 0x0000000000007918 */ /* 0x000fc00000000000 */
[----:B------:R-:W-:-:S00]  /*0950*/  NOP ;  /* 0x0000000000007918 */ /* 0x000fc00000000000 */
[----:B------:R-:W-:-:S00]  /*0960*/  NOP ;  /* 0x0000000000007918 */ /* 0x000fc00000000000 */
[----:B------:R-:W-:-:S00]  /*0970*/  NOP ;  /* 0x0000000000007918 */ /* 0x000fc00000000000 */
.L_x_5:


//--------------------- .nv.shared.reserved.0     --------------------------
	.section	.nv.shared.reserved.0,"aw",@nobits
	.weak		__nv_reservedSMEM_offset_0_alias
	.size		__nv_reservedSMEM_offset_0_alias, 0, 64
	.other		__nv_reservedSMEM_offset_0_alias,@"STO_CUDA_RESERVED_SHARED STV_DEFAULT"
__nv_reservedSMEM_offset_0_alias:
	.zero		0
	.zero		64


//--------------------- .nv.constant0._Z16matrixMultKernelPiS_S_iii --------------------------
	.section	.nv.constant0._Z16matrixMultKernelPiS_S_iii,"a",@progbits
	.sectionflags	@""
	.align	4
.nv.constant0._Z16matrixMultKernelPiS_S_iii:
	.zero		932


//--------------------- SYMBOLS --------------------------

	.type		.nv.reservedSmem.offset0,@object
	.size		.nv.reservedSmem.offset0,0x4
